//
// Generated by NVIDIA NVVM Compiler
//
// Compiler Build ID: CL-36424714
// Cuda compilation tools, release 13.0, V13.0.88
// Based on NVVM 20.0.0
//

.version 9.0
.target sm_100
.address_size 64

	// .globl	_Z9dotKernelPfS_S_
// _ZZ9dotKernelPfS_S_E6shareA has been demoted
// _ZZ9dotKernelPfS_S_E6shareB has been demoted

.visible .entry _Z9dotKernelPfS_S_(
	.param .u64 .ptr .align 1 _Z9dotKernelPfS_S__param_0,
	.param .u64 .ptr .align 1 _Z9dotKernelPfS_S__param_1,
	.param .u64 .ptr .align 1 _Z9dotKernelPfS_S__param_2
)
{
	.reg .pred 	%p<9>;
	.reg .b32 	%r<67>;
	.reg .b32 	%f<70>;
	.reg .b64 	%rd<13>;
	// demoted variable
	.shared .align 4 .b8 _ZZ9dotKernelPfS_S_E6shareA[256];
	// demoted variable
	.shared .align 4 .b8 _ZZ9dotKernelPfS_S_E6shareB[256];
	ld.param.u64 	%rd4, [_Z9dotKernelPfS_S__param_0];
	ld.param.u64 	%rd5, [_Z9dotKernelPfS_S__param_1];
	ld.param.u64 	%rd6, [_Z9dotKernelPfS_S__param_2];
	cvta.to.global.u64 	%rd7, %rd6;
	cvta.to.global.u64 	%rd1, %rd5;
	cvta.to.global.u64 	%rd2, %rd4;
	mov.u32 	%r31, %ctaid.y;
	mov.u32 	%r32, %ntid.y;
	mov.u32 	%r1, %tid.y;
	mad.lo.s32 	%r33, %r31, %r32, %r1;
	mov.u32 	%r34, %ctaid.x;
	mov.u32 	%r2, %ntid.x;
	mov.u32 	%r35, %tid.x;
	mad.lo.s32 	%r3, %r34, %r2, %r35;
	shl.b32 	%r36, %r33, 7;
	add.s32 	%r37, %r36, %r3;
	mul.wide.s32 	%rd8, %r37, 4;
	add.s64 	%rd3, %rd7, %rd8;
	mad.lo.s32 	%r4, %r33, %r2, %r35;
	shl.b32 	%r38, %r1, 5;
	mov.u32 	%r39, _ZZ9dotKernelPfS_S_E6shareA;
	add.s32 	%r5, %r39, %r38;
	shl.b32 	%r40, %r35, 2;
	add.s32 	%r6, %r5, %r40;
	mov.u32 	%r41, _ZZ9dotKernelPfS_S_E6shareB;
	add.s32 	%r8, %r41, %r40;
	add.s32 	%r7, %r8, %r38;
	and.b32  	%r9, %r2, 7;
	add.s32 	%r10, %r9, -1;
	and.b32  	%r11, %r2, 3;
	and.b32  	%r12, %r2, 2040;
	and.b32  	%r13, %r2, 1;
	and.b32  	%r42, %r2, -8;
	neg.s32 	%r14, %r42;
	add.s32 	%r15, %r5, 16;
	add.s32 	%r16, %r8, 128;
	mov.f32 	%f69, 0f00000000;
	mov.b32 	%r60, 0;
$L__BB0_1:
	setp.lt.u32 	%p1, %r2, 8;
	shl.b32 	%r44, %r60, 1;
	add.s32 	%r45, %r4, %r44;
	mul.wide.u32 	%rd9, %r45, 4;
	add.s64 	%rd10, %rd2, %rd9;
	ld.global.f32 	%f16, [%rd10];
	st.shared.f32 	[%r6], %f16;
	add.s32 	%r46, %r44, %r1;
	mad.lo.s32 	%r47, %r46, %r2, %r3;
	mul.wide.u32 	%rd11, %r47, 4;
	add.s64 	%rd12, %rd1, %rd11;
	ld.global.f32 	%f17, [%rd12];
	st.shared.f32 	[%r7], %f17;
	bar.sync 	0;
	mov.b32 	%r65, 0;
	@%p1 bra 	$L__BB0_4;
	mov.u32 	%r61, %r16;
	mov.u32 	%r62, %r15;
	mov.u32 	%r63, %r14;
$L__BB0_3:
	.pragma "nounroll";
	ld.shared.f32 	%f18, [%r62+-16];
	ld.shared.f32 	%f19, [%r61+-128];
	fma.rn.f32 	%f20, %f18, %f19, %f69;
	bar.sync 	0;
	ld.shared.f32 	%f21, [%r62+-12];
	ld.shared.f32 	%f22, [%r61+-96];
	fma.rn.f32 	%f23, %f21, %f22, %f20;
	bar.sync 	0;
	ld.shared.f32 	%f24, [%r62+-8];
	ld.shared.f32 	%f25, [%r61+-64];
	fma.rn.f32 	%f26, %f24, %f25, %f23;
	bar.sync 	0;
	ld.shared.f32 	%f27, [%r62+-4];
	ld.shared.f32 	%f28, [%r61+-32];
	fma.rn.f32 	%f29, %f27, %f28, %f26;
	bar.sync 	0;
	ld.shared.f32 	%f30, [%r62];
	ld.shared.f32 	%f31, [%r61];
	fma.rn.f32 	%f32, %f30, %f31, %f29;
	bar.sync 	0;
	ld.shared.f32 	%f33, [%r62+4];
	ld.shared.f32 	%f34, [%r61+32];
	fma.rn.f32 	%f35, %f33, %f34, %f32;
	bar.sync 	0;
	ld.shared.f32 	%f36, [%r62+8];
	ld.shared.f32 	%f37, [%r61+64];
	fma.rn.f32 	%f38, %f36, %f37, %f35;
	bar.sync 	0;
	ld.shared.f32 	%f39, [%r62+12];
	ld.shared.f32 	%f40, [%r61+96];
	fma.rn.f32 	%f69, %f39, %f40, %f38;
	bar.sync 	0;
	add.s32 	%r63, %r63, 8;
	add.s32 	%r62, %r62, 32;
	add.s32 	%r61, %r61, 256;
	setp.ne.s32 	%p2, %r63, 0;
	mov.u32 	%r65, %r12;
	@%p2 bra 	$L__BB0_3;
$L__BB0_4:
	setp.eq.s32 	%p3, %r9, 0;
	@%p3 bra 	$L__BB0_12;
	setp.lt.u32 	%p4, %r10, 3;
	@%p4 bra 	$L__BB0_7;
	shl.b32 	%r48, %r65, 2;
	add.s32 	%r49, %r5, %r48;
	ld.shared.f32 	%f42, [%r49];
	shl.b32 	%r50, %r65, 5;
	add.s32 	%r51, %r8, %r50;
	ld.shared.f32 	%f43, [%r51];
	fma.rn.f32 	%f44, %f42, %f43, %f69;
	bar.sync 	0;
	ld.shared.f32 	%f45, [%r49+4];
	ld.shared.f32 	%f46, [%r51+32];
	fma.rn.f32 	%f47, %f45, %f46, %f44;
	bar.sync 	0;
	ld.shared.f32 	%f48, [%r49+8];
	ld.shared.f32 	%f49, [%r51+64];
	fma.rn.f32 	%f50, %f48, %f49, %f47;
	bar.sync 	0;
	ld.shared.f32 	%f51, [%r49+12];
	ld.shared.f32 	%f52, [%r51+96];
	fma.rn.f32 	%f69, %f51, %f52, %f50;
	bar.sync 	0;
	add.s32 	%r65, %r65, 4;
$L__BB0_7:
	setp.eq.s32 	%p5, %r11, 0;
	@%p5 bra 	$L__BB0_12;
	setp.eq.s32 	%p6, %r11, 1;
	@%p6 bra 	$L__BB0_10;
	shl.b32 	%r52, %r65, 2;
	add.s32 	%r53, %r5, %r52;
	ld.shared.f32 	%f54, [%r53];
	shl.b32 	%r54, %r65, 5;
	add.s32 	%r55, %r8, %r54;
	ld.shared.f32 	%f55, [%r55];
	fma.rn.f32 	%f56, %f54, %f55, %f69;
	bar.sync 	0;
	ld.shared.f32 	%f57, [%r53+4];
	ld.shared.f32 	%f58, [%r55+32];
	fma.rn.f32 	%f69, %f57, %f58, %f56;
	bar.sync 	0;
	add.s32 	%r65, %r65, 2;
$L__BB0_10:
	setp.eq.s32 	%p7, %r13, 0;
	@%p7 bra 	$L__BB0_12;
	shl.b32 	%r56, %r65, 2;
	add.s32 	%r57, %r5, %r56;
	ld.shared.f32 	%f59, [%r57];
	shl.b32 	%r58, %r65, 5;
	add.s32 	%r59, %r8, %r58;
	ld.shared.f32 	%f60, [%r59];
	fma.rn.f32 	%f69, %f59, %f60, %f69;
	bar.sync 	0;
$L__BB0_12:
	st.global.f32 	[%rd3], %f69;
	add.s32 	%r60, %r60, 1;
	setp.ne.s32 	%p8, %r60, %r2;
	@%p8 bra 	$L__BB0_1;
	ret;

}


// ===== COMPILED SASS (sm_100) =====

	.target	sm_100

	.elftype	@"ET_EXEC"


//--------------------- .note.nv.tkinfo           --------------------------
	.section	.note.nv.tkinfo,"",@"SHT_NOTE"
	.sectionflags	@"SHF_NOTE_NV_TKINFO"
	.tkinfo
        /*0018*/ 	.word	0x00000002
        /*0030*/ 	.string	""
        /*0030*/ 	.string	"ptxas"
        /*0030*/ 	.string	"Cuda compilation tools, release 13.0, V13.0.88"
        /*0030*/ 	.string	"Build cuda_13.0.r13.0/compiler.36424714_0"
        /*0030*/ 	.string	"-arch sm_100 -m 64 "



//--------------------- .note.nv.cuinfo           --------------------------
	.section	.note.nv.cuinfo,"",@"SHT_NOTE"
	.sectionflags	@"SHF_NOTE_NV_CUINFO"
        /*0018*/ 	.short	0x0002
        /*001a*/ 	.short	0x0064
        /*001c*/ 	.short	0x0082
	.zero		2


//--------------------- .nv.info                  --------------------------
	.section	.nv.info,"",@"SHT_CUDA_INFO"
	.align	4


	//----- nvinfo : EIATTR_REGCOUNT
	.align		4
        /*0000*/ 	.byte	0x04, 0x2f
        /*0002*/ 	.short	(.L_1 - .L_0)
	.align		4
.L_0:
        /*0004*/ 	.word	index@(_Z9dotKernelPfS_S_)
        /*0008*/ 	.word	0x0000001e


	//----- nvinfo : EIATTR_FRAME_SIZE
	.align		4
.L_1:
        /*000c*/ 	.byte	0x04, 0x11
        /*000e*/ 	.short	(.L_3 - .L_2)
	.align		4
.L_2:
        /*0010*/ 	.word	index@(_Z9dotKernelPfS_S_)
        /*0014*/ 	.word	0x00000000


	//----- nvinfo : EIATTR_MIN_STACK_SIZE
	.align		4
.L_3:
        /*0018*/ 	.byte	0x04, 0x12
        /*001a*/ 	.short	(.L_5 - .L_4)
	.align		4
.L_4:
        /*001c*/ 	.word	index@(_Z9dotKernelPfS_S_)
        /*0020*/ 	.word	0x00000000
.L_5:


//--------------------- .nv.compat                --------------------------
	.section	.nv.compat,"",@"SHT_CUDA_COMPAT_INFO"
	.align	4
        /*0000*/ 	.byte	0x02, 0x09, 0x00, 0x00, 0x02, 0x02, 0x01, 0x00, 0x02, 0x05, 0x05, 0x00, 0x03, 0x07, 0x01, 0x01
        /*0010*/ 	.byte	0x02, 0x03, 0x00, 0x00, 0x02, 0x06, 0x01, 0x00, 0x04, 0x0b, 0x08, 0x00, 0x09, 0x00, 0x00, 0x00
        /*0020*/ 	.byte	0x00, 0x00, 0x00, 0x00


//--------------------- .nv.info._Z9dotKernelPfS_S_ --------------------------
	.section	.nv.info._Z9dotKernelPfS_S_,"",@"SHT_CUDA_INFO"
	.sectionflags	@""
	.align	4


	//----- nvinfo : EIATTR_CUDA_API_VERSION
	.align		4
        /*0000*/ 	.byte	0x04, 0x37
        /*0002*/ 	.short	(.L_7 - .L_6)
.L_6:
        /*0004*/ 	.word	0x00000082


	//----- nvinfo : EIATTR_KPARAM_INFO
	.align		4
.L_7:
        /*0008*/ 	.byte	0x04, 0x17
        /*000a*/ 	.short	(.L_9 - .L_8)
.L_8:
        /*000c*/ 	.word	0x00000000
        /*0010*/ 	.short	0x0002
        /*0012*/ 	.short	0x0010
        /*0014*/ 	.byte	0x00, 0xf5, 0x21, 0x00


	//----- nvinfo : EIATTR_KPARAM_INFO
	.align		4
.L_9:
        /*0018*/ 	.byte	0x04, 0x17
        /*001a*/ 	.short	(.L_11 - .L_10)
.L_10:
        /*001c*/ 	.word	0x00000000
        /*0020*/ 	.short	0x0001
        /*0022*/ 	.short	0x0008
        /*0024*/ 	.byte	0x00, 0xf5, 0x21, 0x00


	//----- nvinfo : EIATTR_KPARAM_INFO
	.align		4
.L_11:
        /*0028*/ 	.byte	0x04, 0x17
        /*002a*/ 	.short	(.L_13 - .L_12)
.L_12:
        /*002c*/ 	.word	0x00000000
        /*0030*/ 	.short	0x0000
        /*0032*/ 	.short	0x0000
        /*0034*/ 	.byte	0x00, 0xf5, 0x21, 0x00


	//----- nvinfo : EIATTR_SPARSE_MMA_MASK
	.align		4
.L_13:
        /*0038*/ 	.byte	0x03, 0x50
        /*003a*/ 	.short	0x0000


	//----- nvinfo : EIATTR_MAXREG_COUNT
	.align		4
        /*003c*/ 	.byte	0x03, 0x1b
        /*003e*/ 	.short	0x00ff


	//----- nvinfo : EIATTR_NUM_BARRIERS
	.align		4
        /*0040*/ 	.byte	0x02, 0x4c
        /*0042*/ 	.byte	0x01
	.zero		1


	//----- nvinfo : EIATTR_MERCURY_ISA_VERSION
	.align		4
        /*0044*/ 	.byte	0x03, 0x5f
        /*0046*/ 	.short	0x0101


	//----- nvinfo : EIATTR_VRC_CTA_INIT_COUNT
	.align		4
        /*0048*/ 	.byte	0x02, 0x4a
	.zero		1
	.zero		1


	//----- nvinfo : EIATTR_EXIT_INSTR_OFFSETS
	.align		4
        /*004c*/ 	.byte	0x04, 0x1c
        /*004e*/ 	.short	(.L_15 - .L_14)


	//   ....[0]....
.L_14:
        /*0050*/ 	.word	0x00000890


	//----- nvinfo : EIATTR_CBANK_PARAM_SIZE
	.align		4
.L_15:
        /*0054*/ 	.byte	0x03, 0x19
        /*0056*/ 	.short	0x0018


	//----- nvinfo : EIATTR_PARAM_CBANK
	.align		4
        /*0058*/ 	.byte	0x04, 0x0a
        /*005a*/ 	.short	(.L_17 - .L_16)
	.align		4
.L_16:
        /*005c*/ 	.word	index@(.nv.constant0._Z9dotKernelPfS_S_)
        /*0060*/ 	.short	0x0380
        /*0062*/ 	.short	0x0018


	//----- nvinfo : EIATTR_SW_WAR
	.align		4
.L_17:
        /*0064*/ 	.byte	0x04, 0x36
        /*0066*/ 	.short	(.L_19 - .L_18)
.L_18:
        /*0068*/ 	.word	0x00000008
.L_19:


//--------------------- .nv.callgraph             --------------------------
	.section	.nv.callgraph,"",@"SHT_CUDA_CALLGRAPH"
	.align	4
	.sectionentsize	8
	.align		4
        /*0000*/ 	.word	0x00000000
	.align		4
        /*0004*/ 	.word	0xffffffff
	.align		4
        /*0008*/ 	.word	0x00000000
	.align		4
        /*000c*/ 	.word	0xfffffffe
	.align		4
        /*0010*/ 	.word	0x00000000
	.align		4
        /*0014*/ 	.word	0xfffffffd
	.align		4
        /*0018*/ 	.word	0x00000000
	.align		4
        /*001c*/ 	.word	0xfffffffc


//--------------------- .text._Z9dotKernelPfS_S_  --------------------------
	.section	.text._Z9dotKernelPfS_S_,"ax",@progbits
	.align	128
        .global         _Z9dotKernelPfS_S_
        .type           _Z9dotKernelPfS_S_,@function
        .size           _Z9dotKernelPfS_S_,(.L_x_7 - _Z9dotKernelPfS_S_)
        .other          _Z9dotKernelPfS_S_,@"STO_CUDA_ENTRY STV_DEFAULT"
_Z9dotKernelPfS_S_:
.text._Z9dotKernelPfS_S_:
[----:B------:R-:W-:Y:S01]  /*0000*/  LDC R1, c[0x0][0x37c] ;  /* 0x0000df00ff017b82 */ /* 0x000fe20000000800 */
[----:B------:R-:W0:Y:S07]  /*0010*/  S2R R21, SR_TID.Y ;  /* 0x0000000000157919 */ /* 0x000e2e0000002200 */
[----:B------:R-:W0:Y:S01]  /*0020*/  S2UR UR4, SR_CTAID.Y ;  /* 0x00000000000479c3 */ /* 0x000e220000002600 */
[----:B------:R-:W-:Y:S01]  /*0030*/  CS2R R16, SRZ ;  /* 0x0000000000107805 */ /* 0x000fe2000001ff00 */
[----:B------:R-:W1:Y:S01]  /*0040*/  LDCU.64 UR8, c[0x0][0x358] ;  /* 0x00006b00ff0877ac */ /* 0x000e620008000a00 */
[----:B------:R-:W2:Y:S05]  /*0050*/  S2R R4, SR_TID.X ;  /* 0x0000000000047919 */ /* 0x000eaa0000002100 */
[----:B------:R-:W0:Y:S08]  /*0060*/  LDC R0, c[0x0][0x364] ;  /* 0x0000d900ff007b82 */ /* 0x000e300000000800 */
[----:B------:R-:W3:Y:S08]  /*0070*/  LDC R19, c[0x0][0x360] ;  /* 0x0000d800ff137b82 */ /* 0x000ef00000000800 */
[----:B------:R-:W2:Y:S08]  /*0080*/  S2UR UR6, SR_CTAID.X ;  /* 0x00000000000679c3 */ /* 0x000eb00000002500 */
[----:B------:R-:W4:Y:S01]  /*0090*/  S2UR UR5, SR_CgaCtaId ;  /* 0x00000000000579c3 */ /* 0x000f220000008800 */
[----:B0-----:R-:W-:Y:S01]  /*00a0*/  IMAD R15, R0, UR4, R21 ;  /* 0x00000004000f7c24 */ /* 0x001fe2000f8e0215 */
[----:B------:R-:W-:-:S06]  /*00b0*/  UMOV UR4, 0x400 ;  /* 0x0000040000047882 */ /* 0x000fcc0000000000 */
[----:B------:R-:W0:Y:S01]  /*00c0*/  LDC.64 R2, c[0x0][0x390] ;  /* 0x0000e400ff027b82 */ /* 0x000e220000000a00 */
[C---:B---3--:R-:W-:Y:S02]  /*00d0*/  LOP3.LUT R22, R19.reuse, 0x7, RZ, 0xc0, !PT ;  /* 0x0000000713167812 */ /* 0x048fe400078ec0ff */
[C---:B------:R-:W-:Y:S02]  /*00e0*/  LOP3.LUT R10, R19.reuse, 0xfffffff8, RZ, 0xc0, !PT ;  /* 0xfffffff8130a7812 */ /* 0x040fe400078ec0ff */
[----:B------:R-:W-:Y:S02]  /*00f0*/  IADD3 R0, PT, PT, R22, -0x1, RZ ;  /* 0xffffffff16007810 */ /* 0x000fe40007ffe0ff */
[C---:B------:R-:W-:Y:S01]  /*0100*/  LOP3.LUT R20, R19.reuse, 0x3, RZ, 0xc0, !PT ;  /* 0x0000000313147812 */ /* 0x040fe200078ec0ff */
[C---:B--2---:R-:W-:Y:S01]  /*0110*/  IMAD R18, R19.reuse, UR6, R4 ;  /* 0x0000000613127c24 */ /* 0x044fe2000f8e0204 */
[----:B------:R-:W-:Y:S01]  /*0120*/  ISETP.GE.U32.AND P0, PT, R0, 0x3, PT ;  /* 0x000000030000780c */ /* 0x000fe20003f06070 */
[----:B------:R-:W-:Y:S01]  /*0130*/  IMAD.MOV R10, RZ, RZ, -R10 ;  /* 0x000000ffff0a7224 */ /* 0x000fe200078e0a0a */
[----:B------:R-:W-:Y:S01]  /*0140*/  LOP3.LUT R13, R19, 0x7f8, RZ, 0xc0, !PT ;  /* 0x000007f8130d7812 */ /* 0x000fe200078ec0ff */
[----:B------:R-:W-:-:S02]  /*0150*/  IMAD R5, R15, 0x80, R18 ;  /* 0x000000800f057824 */ /* 0x000fc400078e0212 */
[----:B------:R-:W-:Y:S01]  /*0160*/  IMAD R15, R15, R19, R4 ;  /* 0x000000130f0f7224 */ /* 0x000fe200078e0204 */
[----:B----4-:R-:W-:Y:S02]  /*0170*/  ULEA UR6, UR5, UR4, 0x18 ;  /* 0x0000000405067291 */ /* 0x010fe4000f8ec0ff */
[----:B------:R-:W-:-:S04]  /*0180*/  UIADD3 UR4, UPT, UPT, UR4, 0x100, URZ ;  /* 0x0000010004047890 */ /* 0x000fc8000fffe0ff */
[----:B------:R-:W-:Y:S01]  /*0190*/  ULEA UR4, UR5, UR4, 0x18 ;  /* 0x0000000405047291 */ /* 0x000fe2000f8ec0ff */
[----:B------:R-:W-:Y:S01]  /*01a0*/  LEA R14, R21, UR6, 0x5 ;  /* 0x00000006150e7c11 */ /* 0x000fe2000f8e28ff */
[----:B0-----:R-:W-:-:S03]  /*01b0*/  IMAD.WIDE R2, R5, 0x4, R2 ;  /* 0x0000000405027825 */ /* 0x001fc600078e0202 */
[C---:B------:R-:W-:Y:S02]  /*01c0*/  LEA R11, R4.reuse, R14, 0x2 ;  /* 0x0000000e040b7211 */ /* 0x040fe400078e10ff */
[----:B------:R-:W-:Y:S02]  /*01d0*/  LEA R12, R4, UR4, 0x2 ;  /* 0x00000004040c7c11 */ /* 0x000fe4000f8e10ff */
[----:B------:R-:W-:Y:S02]  /*01e0*/  IADD3 R9, PT, PT, R14, 0x10, RZ ;  /* 0x000000100e097810 */ /* 0x000fe40007ffe0ff */
[----:B------:R-:W-:Y:S01]  /*01f0*/  IADD3 R0, PT, PT, R12, 0x80, RZ ;  /* 0x000000800c007810 */ /* 0x000fe20007ffe0ff */
[----:B-1----:R-:W-:-:S07]  /*0200*/  IMAD R8, R21, 0x20, R12 ;  /* 0x0000002015087824 */ /* 0x002fce00078e020c */
.L_x_5:
[----:B0-----:R-:W0:Y:S01]  /*0210*/  LDC.64 R6, c[0x0][0x380] ;  /* 0x0000e000ff067b82 */ /* 0x001e220000000a00 */
[C---:B------:R-:W-:Y:S01]  /*0220*/  LEA R24, R16.reuse, R21, 0x1 ;  /* 0x0000001510187211 */ /* 0x040fe200078e08ff */
[----:B------:R-:W-:-:S04]  /*0230*/  IMAD R23, R16, 0x2, R15 ;  /* 0x0000000210177824 */ /* 0x000fc800078e020f */
[----:B------:R-:W-:Y:S02]  /*0240*/  IMAD R25, R24, R19, R18 ;  /* 0x0000001318197224 */ /* 0x000fe400078e0212 */
[----:B-1----:R-:W1:Y:S01]  /*0250*/  LDC.64 R4, c[0x0][0x388] ;  /* 0x0000e200ff047b82 */ /* 0x002e620000000a00 */
[----:B0-----:R-:W-:-:S06]  /*0260*/  IMAD.WIDE.U32 R6, R23, 0x4, R6 ;  /* 0x0000000417067825 */ /* 0x001fcc00078e0006 */
[----:B------:R-:W2:Y:S01]  /*0270*/  LDG.E R6, desc[UR8][R6.64] ;  /* 0x0000000806067981 */ /* 0x000ea2000c1e1900 */
[----:B-1----:R-:W-:-:S06]  /*0280*/  IMAD.WIDE.U32 R4, R25, 0x4, R4 ;  /* 0x0000000419047825 */ /* 0x002fcc00078e0004 */
[----:B------:R-:W3:Y:S01]  /*0290*/  LDG.E R5, desc[UR8][R4.64] ;  /* 0x0000000804057981 */ /* 0x000ee2000c1e1900 */
[----:B------:R-:W-:Y:S02]  /*02a0*/  ISETP.GE.U32.AND P2, PT, R19, 0x8, PT ;  /* 0x000000081300780c */ /* 0x000fe40003f46070 */
[----:B------:R-:W-:Y:S01]  /*02b0*/  IADD3 R16, PT, PT, R16, 0x1, RZ ;  /* 0x0000000110107810 */ /* 0x000fe20007ffe0ff */
[----:B------:R-:W-:-:S03]  /*02c0*/  HFMA2 R23, -RZ, RZ, 0, 0 ;  /* 0x00000000ff177431 */ /* 0x000fc600000001ff */
[----:B------:R-:W-:Y:S01]  /*02d0*/  ISETP.NE.AND P1, PT, R16, R19, PT ;  /* 0x000000131000720c */ /* 0x000fe20003f25270 */
[----:B--2---:R0:W-:Y:S04]  /*02e0*/  STS [R11], R6 ;  /* 0x000000060b007388 */ /* 0x0041e80000000800 */
[----:B---3--:R0:W-:Y:S01]  /*02f0*/  STS [R8], R5 ;  /* 0x0000000508007388 */ /* 0x0081e20000000800 */
[----:B------:R-:W-:Y:S06]  /*0300*/  BAR.SYNC.DEFER_BLOCKING 0x0 ;  /* 0x0000000000007b1d */ /* 0x000fec0000010000 */
[----:B------:R-:W-:Y:S05]  /*0310*/  @!P2 BRA `(.L_x_0) ;  /* 0x0000000000a4a947 */ /* 0x000fea0003800000 */
[----:B0-----:R-:W-:Y:S01]  /*0320*/  IMAD.MOV.U32 R5, RZ, RZ, R0 ;  /* 0x000000ffff057224 */ /* 0x001fe200078e0000 */
[----:B------:R-:W-:Y:S02]  /*0330*/  MOV R4, R9 ;  /* 0x0000000900047202 */ /* 0x000fe40000000f00 */
[----:B------:R-:W-:-:S07]  /*0340*/  MOV R6, R10 ;  /* 0x0000000a00067202 */ /* 0x000fce0000000f00 */
.L_x_1:
[----:B------:R-:W-:Y:S01]  /*0350*/  LDS R24, [R4+-0x10] ;  /* 0xfffff00004187984 */ /* 0x000fe20000000800 */
[----:B------:R-:W-:-:S03]  /*0360*/  VIADD R6, R6, 0x8 ;  /* 0x0000000806067836 */ /* 0x000fc60000000000 */
[----:B------:R-:W0:Y:S01]  /*0370*/  LDS R7, [R5+-0x80] ;  /* 0xffff800005077984 */ /* 0x000e220000000800 */
[----:B------:R-:W-:Y:S01]  /*0380*/  BAR.SYNC.DEFER_BLOCKING 0x0 ;  /* 0x0000000000007b1d */ /* 0x000fe20000010000 */
[----:B------:R-:W-:-:S05]  /*0390*/  ISETP.NE.AND P2, PT, R6, RZ, PT ;  /* 0x000000ff0600720c */ /* 0x000fca0003f45270 */
[----:B------:R-:W-:Y:S04]  /*03a0*/  LDS R26, [R4+-0xc] ;  /* 0xfffff400041a7984 */ /* 0x000fe80000000800 */
[----:B------:R-:W1:Y:S01]  /*03b0*/  LDS R23, [R5+-0x60] ;  /* 0xffffa00005177984 */ /* 0x000e620000000800 */
[----:B0-----:R-:W-:Y:S01]  /*03c0*/  FFMA R7, R24, R7, R17 ;  /* 0x0000000718077223 */ /* 0x001fe20000000011 */
[----:B------:R-:W-:Y:S06]  /*03d0*/  BAR.SYNC.DEFER_BLOCKING 0x0 ;  /* 0x0000000000007b1d */ /* 0x000fec0000010000 */
[----:B------:R-:W-:Y:S04]  /*03e0*/  LDS R24, [R4+-0x8] ;  /* 0xfffff80004187984 */ /* 0x000fe80000000800 */
[----:B------:R-:W0:Y:S01]  /*03f0*/  LDS R17, [R5+-0x40] ;  /* 0xffffc00005117984 */ /* 0x000e220000000800 */
[----:B-1----:R-:W-:Y:S01]  /*0400*/  FFMA R7, R26, R23, R7 ;  /* 0x000000171a077223 */ /* 0x002fe20000000007 */
[----:B------:R-:W-:Y:S06]  /*0410*/  BAR.SYNC.DEFER_BLOCKING 0x0 ;  /* 0x0000000000007b1d */ /* 0x000fec0000010000 */
[----:B------:R-:W-:Y:S04]  /*0420*/  LDS R26, [R4+-0x4] ;  /* 0xfffffc00041a7984 */ /* 0x000fe80000000800 */
[----:B------:R-:W1:Y:S01]  /*0430*/  LDS R23, [R5+-0x20] ;  /* 0xffffe00005177984 */ /* 0x000e620000000800 */
[----:B0-----:R-:W-:Y:S01]  /*0440*/  FFMA R7, R24, R17, R7 ;  /* 0x0000001118077223 */ /* 0x001fe20000000007 */
[----:B------:R-:W-:Y:S06]  /*0450*/  BAR.SYNC.DEFER_BLOCKING 0x0 ;  /* 0x0000000000007b1d */ /* 0x000fec0000010000 */
[----:B------:R-:W-:Y:S04]  /*0460*/  LDS R24, [R4] ;  /* 0x0000000004187984 */ /* 0x000fe80000000800 */
[----:B------:R-:W0:Y:S01]  /*0470*/  LDS R17, [R5] ;  /* 0x0000000005117984 */ /* 0x000e220000000800 */
[----:B-1----:R-:W-:Y:S01]  /*0480*/  FFMA R7, R26, R23, R7 ;  /* 0x000000171a077223 */ /* 0x002fe20000000007 */
[----:B------:R-:W-:Y:S06]  /*0490*/  BAR.SYNC.DEFER_BLOCKING 0x0 ;  /* 0x0000000000007b1d */ /* 0x000fec0000010000 */
[----:B------:R-:W-:Y:S04]  /*04a0*/  LDS R26, [R4+0x4] ;  /* 0x00000400041a7984 */ /* 0x000fe80000000800 */
[----:B------:R-:W1:Y:S01]  /*04b0*/  LDS R23, [R5+0x20] ;  /* 0x0000200005177984 */ /* 0x000e620000000800 */
[----:B0-----:R-:W-:Y:S01]  /*04c0*/  FFMA R7, R24, R17, R7 ;  /* 0x0000001118077223 */ /* 0x001fe20000000007 */
[----:B------:R-:W-:Y:S06]  /*04d0*/  BAR.SYNC.DEFER_BLOCKING 0x0 ;  /* 0x0000000000007b1d */ /* 0x000fec0000010000 */
[----:B------:R-:W-:Y:S04]  /*04e0*/  LDS R24, [R4+0x8] ;  /* 0x0000080004187984 */ /* 0x000fe80000000800 */
[----:B------:R-:W0:Y:S01]  /*04f0*/  LDS R17, [R5+0x40] ;  /* 0x0000400005117984 */ /* 0x000e220000000800 */
[----:B-1----:R-:W-:Y:S01]  /*0500*/  FFMA R7, R26, R23, R7 ;  /* 0x000000171a077223 */ /* 0x002fe20000000007 */
[----:B------:R-:W-:Y:S06]  /*0510*/  BAR.SYNC.DEFER_BLOCKING 0x0 ;  /* 0x0000000000007b1d */ /* 0x000fec0000010000 */
[----:B------:R1:W-:Y:S04]  /*0520*/  LDS R26, [R4+0xc] ;  /* 0x00000c00041a7984 */ /* 0x0003e80000000800 */
[----:B------:R2:W3:Y:S01]  /*0530*/  LDS R23, [R5+0x60] ;  /* 0x0000600005177984 */ /* 0x0004e20000000800 */
[----:B-1----:R-:W-:Y:S01]  /*0540*/  IADD3 R4, PT, PT, R4, 0x20, RZ ;  /* 0x0000002004047810 */ /* 0x002fe20007ffe0ff */
[----:B0-----:R-:W-:Y:S01]  /*0550*/  FFMA R17, R24, R17, R7 ;  /* 0x0000001118117223 */ /* 0x001fe20000000007 */
[----:B--2---:R-:W-:-:S03]  /*0560*/  IADD3 R5, PT, PT, R5, 0x100, RZ ;  /* 0x0000010005057810 */ /* 0x004fc60007ffe0ff */
[----:B---3--:R-:W-:Y:S01]  /*0570*/  FFMA R17, R26, R23, R17 ;  /* 0x000000171a117223 */ /* 0x008fe20000000011 */
[----:B------:R-:W-:Y:S06]  /*0580*/  BAR.SYNC.DEFER_BLOCKING 0x0 ;  /* 0x0000000000007b1d */ /* 0x000fec0000010000 */
[----:B------:R-:W-:Y:S05]  /*0590*/  @P2 BRA `(.L_x_1) ;  /* 0xfffffffc006c2947 */ /* 0x000fea000383ffff */
[----:B------:R-:W-:-:S07]  /*05a0*/  IMAD.MOV.U32 R23, RZ, RZ, R13 ;  /* 0x000000ffff177224 */ /* 0x000fce00078e000d */
.L_x_0:
[----:B------:R-:W-:-:S13]  /*05b0*/  ISETP.NE.AND P2, PT, R22, RZ, PT ;  /* 0x000000ff1600720c */ /* 0x000fda0003f45270 */
[----:B------:R-:W-:Y:S05]  /*05c0*/  @!P2 BRA `(.L_x_2) ;  /* 0x0000000000a8a947 */ /* 0x000fea0003800000 */
[----:B------:R-:W-:Y:S01]  /*05d0*/  ISETP.NE.AND P2, PT, R20, RZ, PT ;  /* 0x000000ff1400720c */ /* 0x000fe20003f45270 */
[----:B------:R-:W-:-:S12]  /*05e0*/  @!P0 BRA `(.L_x_3) ;  /* 0x00000000004c8947 */ /* 0x000fd80003800000 */
[C---:B------:R-:W-:Y:S02]  /*05f0*/  LEA R4, R23.reuse, R14, 0x2 ;  /* 0x0000000e17047211 */ /* 0x040fe400078e10ff */
[C---:B0-----:R-:W-:Y:S01]  /*0600*/  LEA R5, R23.reuse, R12, 0x5 ;  /* 0x0000000c17057211 */ /* 0x041fe200078e28ff */
[----:B------:R-:W-:Y:S02]  /*0610*/  VIADD R23, R23, 0x4 ;  /* 0x0000000417177836 */ /* 0x000fe40000000000 */
[----:B------:R-:W-:Y:S04]  /*0620*/  LDS R6, [R4] ;  /* 0x0000000004067984 */ /* 0x000fe80000000800 */
[----:B------:R-:W0:Y:S02]  /*0630*/  LDS R7, [R5] ;  /* 0x0000000005077984 */ /* 0x000e240000000800 */
[----:B0-----:R-:W-:Y:S01]  /*0640*/  FFMA R6, R6, R7, R17 ;  /* 0x0000000706067223 */ /* 0x001fe20000000011 */
[----:B------:R-:W-:Y:S06]  /*0650*/  BAR.SYNC.DEFER_BLOCKING 0x0 ;  /* 0x0000000000007b1d */ /* 0x000fec0000010000 */
[----:B------:R-:W-:Y:S04]  /*0660*/  LDS R7, [R4+0x4] ;  /* 0x0000040004077984 */ /* 0x000fe80000000800 */
[----:B------:R-:W0:Y:S01]  /*0670*/  LDS R17, [R5+0x20] ;  /* 0x0000200005117984 */ /* 0x000e220000000800 */
[----:B------:R-:W-:Y:S06]  /*0680*/  BAR.SYNC.DEFER_BLOCKING 0x0 ;  /* 0x0000000000007b1d */ /* 0x000fec0000010000 */
[----:B------:R-:W-:Y:S04]  /*0690*/  LDS R25, [R4+0x8] ;  /* 0x0000080004197984 */ /* 0x000fe80000000800 */
[----:B------:R-:W1:Y:S01]  /*06a0*/  LDS R24, [R5+0x40] ;  /* 0x0000400005187984 */ /* 0x000e620000000800 */
[----:B------:R-:W-:Y:S01]  /*06b0*/  BAR.SYNC.DEFER_BLOCKING 0x0 ;  /* 0x0000000000007b1d */ /* 0x000fe20000010000 */
[----:B0-----:R-:W-:-:S05]  /*06c0*/  FFMA R6, R7, R17, R6 ;  /* 0x0000001107067223 */ /* 0x001fca0000000006 */
[----:B------:R-:W-:Y:S04]  /*06d0*/  LDS R27, [R4+0xc] ;  /* 0x00000c00041b7984 */ /* 0x000fe80000000800 */
[----:B------:R-:W0:Y:S01]  /*06e0*/  LDS R26, [R5+0x60] ;  /* 0x00006000051a7984 */ /* 0x000e220000000800 */
[----:B-1----:R-:W-:-:S04]  /*06f0*/  FFMA R6, R25, R24, R6 ;  /* 0x0000001819067223 */ /* 0x002fc80000000006 */
[----:B0-----:R-:W-:Y:S01]  /*0700*/  FFMA R17, R27, R26, R6 ;  /* 0x0000001a1b117223 */ /* 0x001fe20000000006 */
[----:B------:R-:W-:Y:S06]  /*0710*/  BAR.SYNC.DEFER_BLOCKING 0x0 ;  /* 0x0000000000007b1d */ /* 0x000fec0000010000 */
.L_x_3:
[----:B------:R-:W-:Y:S05]  /*0720*/  @!P2 BRA `(.L_x_2) ;  /* 0x000000000050a947 */ /* 0x000fea0003800000 */
[----:B------:R-:W-:Y:S02]  /*0730*/  ISETP.NE.AND P2, PT, R20, 0x1, PT ;  /* 0x000000011400780c */ /* 0x000fe40003f45270 */
[----:B------:R-:W-:-:S11]  /*0740*/  LOP3.LUT P3, RZ, R19, 0x1, RZ, 0xc0, !PT ;  /* 0x0000000113ff7812 */ /* 0x000fd6000786c0ff */
[----:B------:R-:W-:Y:S05]  /*0750*/  @!P2 BRA `(.L_x_4) ;  /* 0x00000000002ca947 */ /* 0x000fea0003800000 */
[C---:B------:R-:W-:Y:S02]  /*0760*/  LEA R24, R23.reuse, R14, 0x2 ;  /* 0x0000000e17187211 */ /* 0x040fe400078e10ff */
[C---:B------:R-:W-:Y:S01]  /*0770*/  LEA R25, R23.reuse, R12, 0x5 ;  /* 0x0000000c17197211 */ /* 0x040fe200078e28ff */
[----:B------:R-:W-:Y:S02]  /*0780*/  VIADD R23, R23, 0x2 ;  /* 0x0000000217177836 */ /* 0x000fe40000000000 */
[----:B------:R-:W-:Y:S04]  /*0790*/  LDS R4, [R24] ;  /* 0x0000000018047984 */ /* 0x000fe80000000800 */
[----:B0-----:R-:W0:Y:S01]  /*07a0*/  LDS R5, [R25] ;  /* 0x0000000019057984 */ /* 0x001e220000000800 */
[----:B------:R-:W-:Y:S06]  /*07b0*/  BAR.SYNC.DEFER_BLOCKING 0x0 ;  /* 0x0000000000007b1d */ /* 0x000fec0000010000 */
[----:B------:R-:W-:Y:S04]  /*07c0*/  LDS R7, [R24+0x4] ;  /* 0x0000040018077984 */ /* 0x000fe80000000800 */
[----:B------:R-:W1:Y:S01]  /*07d0*/  LDS R6, [R25+0x20] ;  /* 0x0000200019067984 */ /* 0x000e620000000800 */
[----:B0-----:R-:W-:-:S04]  /*07e0*/  FFMA R4, R4, R5, R17 ;  /* 0x0000000504047223 */ /* 0x001fc80000000011 */
[----:B-1----:R-:W-:Y:S01]  /*07f0*/  FFMA R17, R7, R6, R4 ;  /* 0x0000000607117223 */ /* 0x002fe20000000004 */
[----:B------:R-:W-:Y:S06]  /*0800*/  BAR.SYNC.DEFER_BLOCKING 0x0 ;  /* 0x0000000000007b1d */ /* 0x000fec0000010000 */
.L_x_4:
[C---:B------:R-:W-:Y:S02]  /*0810*/  @P3 LEA R4, R23.reuse, R14, 0x2 ;  /* 0x0000000e17043211 */ /* 0x040fe400078e10ff */
[----:B0-----:R-:W-:-:S04]  /*0820*/  @P3 LEA R5, R23, R12, 0x5 ;  /* 0x0000000c17053211 */ /* 0x001fc800078e28ff */
[----:B------:R-:W-:Y:S04]  /*0830*/  @P3 LDS R4, [R4] ;  /* 0x0000000004043984 */ /* 0x000fe80000000800 */
[----:B------:R-:W0:Y:S02]  /*0840*/  @P3 LDS R5, [R5] ;  /* 0x0000000005053984 */ /* 0x000e240000000800 */
[----:B0-----:R-:W-:Y:S01]  /*0850*/  @P3 FFMA R17, R4, R5, R17 ;  /* 0x0000000504113223 */ /* 0x001fe20000000011 */
[----:B------:R-:W-:Y:S06]  /*0860*/  @P3 BAR.SYNC.DEFER_BLOCKING 0x0 ;  /* 0x0000000000003b1d */ /* 0x000fec0000010000 */
.L_x_2:
[----:B------:R1:W-:Y:S01]  /*0870*/  STG.E desc[UR8][R2.64], R17 ;  /* 0x0000001102007986 */ /* 0x0003e2000c101908 */
[----:B------:R-:W-:Y:S05]  /*0880*/  @P1 BRA `(.L_x_5) ;  /* 0xfffffff800601947 */ /* 0x000fea000383ffff */
[----:B------:R-:W-:Y:S05]  /*0890*/  EXIT ;  /* 0x000000000000794d */ /* 0x000fea0003800000 */
.L_x_6:
[----:B------:R-:W-:-:S00]  /*08a0*/  BRA `(.L_x_6) ;  /* 0xfffffffc00fc7947 */ /* 0x000fc0000383ffff */
[----:B------:R-:W-:-:S00]  /*08b0*/  NOP ;  /* 0x0000000000007918 */ /* 0x000fc00000000000 */
        /* <DEDUP_REMOVED lines=12> */
.L_x_7:


//--------------------- .nv.shared._Z9dotKernelPfS_S_ --------------------------
	.section	.nv.shared._Z9dotKernelPfS_S_,"aw",@nobits
	.sectionflags	@""
	.align	4
.nv.shared._Z9dotKernelPfS_S_:
	.zero		1536


//--------------------- .nv.shared.reserved.0     --------------------------
	.section	.nv.shared.reserved.0,"aw",@nobits
	.weak		__nv_reservedSMEM_offset_0_alias
	.size		__nv_reservedSMEM_offset_0_alias, 0, 64
	.other		__nv_reservedSMEM_offset_0_alias,@"STO_CUDA_RESERVED_SHARED STV_DEFAULT"
__nv_reservedSMEM_offset_0_alias:
	.zero		0
	.zero		64


//--------------------- .nv.constant0._Z9dotKernelPfS_S_ --------------------------
	.section	.nv.constant0._Z9dotKernelPfS_S_,"a",@progbits
	.sectionflags	@""
	.align	4
.nv.constant0._Z9dotKernelPfS_S_:
	.zero		920


//--------------------- SYMBOLS --------------------------

	.type		.nv.reservedSmem.offset0,@object
	.size		.nv.reservedSmem.offset0,0x4
	.type		.nv.reservedSmem.cap,@object
	.size		.nv.reservedSmem.cap,0x4
